//
// Generated by NVIDIA NVVM Compiler
//
// Compiler Build ID: CL-36424714
// Cuda compilation tools, release 13.0, V13.0.88
// Based on NVVM 20.0.0
//

.version 9.0
.target sm_100
.address_size 64

	// .globl	_Z9stencil1DPiS_ii
.extern .func  (.param .b64 func_retval0) malloc
(
	.param .b64 malloc_param_0
)
;

.visible .entry _Z9stencil1DPiS_ii(
	.param .u64 .ptr .align 1 _Z9stencil1DPiS_ii_param_0,
	.param .u64 .ptr .align 1 _Z9stencil1DPiS_ii_param_1,
	.param .u32 _Z9stencil1DPiS_ii_param_2,
	.param .u32 _Z9stencil1DPiS_ii_param_3
)
{
	.reg .pred 	%p<36>;
	.reg .b16 	%rs<3>;
	.reg .b32 	%r<199>;
	.reg .b64 	%rd<71>;

	ld.param.u64 	%rd3, [_Z9stencil1DPiS_ii_param_0];
	ld.param.u64 	%rd2, [_Z9stencil1DPiS_ii_param_1];
	ld.param.u32 	%r116, [_Z9stencil1DPiS_ii_param_2];
	ld.param.u32 	%r117, [_Z9stencil1DPiS_ii_param_3];
	cvta.to.global.u64 	%rd1, %rd3;
	mul.wide.s32 	%rd4, %r116, 4;
	{ // callseq 0, 0
	.param .b64 param0;
	st.param.b64 	[param0], %rd4;
	.param .b64 retval0;
	call.uni (retval0), 
	malloc, 
	(
	param0
	);
	ld.param.b64 	%rd5, [retval0];
	} // callseq 0
	mov.u32 	%r1, %tid.x;
	mul.wide.u32 	%rd7, %r1, 4;
	add.s64 	%rd8, %rd1, %rd7;
	ld.global.u32 	%r119, [%rd8];
	add.s64 	%rd9, %rd5, %rd7;
	st.u32 	[%rd9], %r119;
	bar.sync 	0;
	setp.lt.s32 	%p1, %r117, 0;
	mov.b32 	%r179, 0;
	@%p1 bra 	$L__BB0_69;
	neg.s32 	%r186, %r117;
	shl.b32 	%r3, %r117, 1;
	setp.lt.u32 	%p2, %r117, 8;
	mov.b32 	%r179, 0;
	@%p2 bra 	$L__BB0_37;
	sub.s32 	%r158, 7, %r117;
	add.s32 	%r122, %r3, 1;
	and.b32  	%r123, %r122, -16;
	neg.s32 	%r157, %r123;
	sub.s32 	%r156, %r1, %r117;
	mov.b32 	%r179, 0;
$L__BB0_3:
	.pragma "nounroll";
	setp.lt.u32 	%p3, %r116, %r156;
	@%p3 bra 	$L__BB0_5;
	mul.wide.u32 	%rd10, %r156, 4;
	add.s64 	%rd11, %rd1, %rd10;
	ld.global.u32 	%r124, [%rd11];
	add.s32 	%r179, %r124, %r179;
$L__BB0_5:
	add.s32 	%r13, %r156, 1;
	setp.lt.u32 	%p4, %r116, %r13;
	@%p4 bra 	$L__BB0_7;
	mul.wide.u32 	%rd12, %r13, 4;
	add.s64 	%rd13, %rd1, %rd12;
	ld.global.u32 	%r125, [%rd13];
	add.s32 	%r179, %r125, %r179;
$L__BB0_7:
	add.s32 	%r16, %r156, 2;
	setp.lt.u32 	%p5, %r116, %r16;
	@%p5 bra 	$L__BB0_9;
	mul.wide.u32 	%rd14, %r16, 4;
	add.s64 	%rd15, %rd1, %rd14;
	ld.global.u32 	%r126, [%rd15];
	add.s32 	%r179, %r126, %r179;
$L__BB0_9:
	add.s32 	%r19, %r156, 3;
	setp.lt.u32 	%p6, %r116, %r19;
	@%p6 bra 	$L__BB0_11;
	mul.wide.u32 	%rd16, %r19, 4;
	add.s64 	%rd17, %rd1, %rd16;
	ld.global.u32 	%r127, [%rd17];
	add.s32 	%r179, %r127, %r179;
$L__BB0_11:
	add.s32 	%r22, %r156, 4;
	setp.lt.u32 	%p7, %r116, %r22;
	@%p7 bra 	$L__BB0_13;
	mul.wide.u32 	%rd18, %r22, 4;
	add.s64 	%rd19, %rd1, %rd18;
	ld.global.u32 	%r128, [%rd19];
	add.s32 	%r179, %r128, %r179;
$L__BB0_13:
	add.s32 	%r25, %r156, 5;
	setp.lt.u32 	%p8, %r116, %r25;
	@%p8 bra 	$L__BB0_15;
	mul.wide.u32 	%rd20, %r25, 4;
	add.s64 	%rd21, %rd1, %rd20;
	ld.global.u32 	%r129, [%rd21];
	add.s32 	%r179, %r129, %r179;
$L__BB0_15:
	add.s32 	%r28, %r156, 6;
	setp.lt.u32 	%p9, %r116, %r28;
	@%p9 bra 	$L__BB0_17;
	mul.wide.u32 	%rd22, %r28, 4;
	add.s64 	%rd23, %rd1, %rd22;
	ld.global.u32 	%r130, [%rd23];
	add.s32 	%r179, %r130, %r179;
$L__BB0_17:
	add.s32 	%r31, %r156, 7;
	setp.lt.u32 	%p10, %r116, %r31;
	@%p10 bra 	$L__BB0_19;
	mul.wide.u32 	%rd24, %r31, 4;
	add.s64 	%rd25, %rd1, %rd24;
	ld.global.u32 	%r131, [%rd25];
	add.s32 	%r179, %r131, %r179;
$L__BB0_19:
	add.s32 	%r34, %r156, 8;
	setp.lt.u32 	%p11, %r116, %r34;
	@%p11 bra 	$L__BB0_21;
	mul.wide.u32 	%rd26, %r34, 4;
	add.s64 	%rd27, %rd1, %rd26;
	ld.global.u32 	%r132, [%rd27];
	add.s32 	%r179, %r132, %r179;
$L__BB0_21:
	add.s32 	%r37, %r156, 9;
	setp.lt.u32 	%p12, %r116, %r37;
	@%p12 bra 	$L__BB0_23;
	mul.wide.u32 	%rd28, %r37, 4;
	add.s64 	%rd29, %rd1, %rd28;
	ld.global.u32 	%r133, [%rd29];
	add.s32 	%r179, %r133, %r179;
$L__BB0_23:
	add.s32 	%r40, %r156, 10;
	setp.lt.u32 	%p13, %r116, %r40;
	@%p13 bra 	$L__BB0_25;
	mul.wide.u32 	%rd30, %r40, 4;
	add.s64 	%rd31, %rd1, %rd30;
	ld.global.u32 	%r134, [%rd31];
	add.s32 	%r179, %r134, %r179;
$L__BB0_25:
	add.s32 	%r43, %r156, 11;
	setp.lt.u32 	%p14, %r116, %r43;
	@%p14 bra 	$L__BB0_27;
	mul.wide.u32 	%rd32, %r43, 4;
	add.s64 	%rd33, %rd1, %rd32;
	ld.global.u32 	%r135, [%rd33];
	add.s32 	%r179, %r135, %r179;
$L__BB0_27:
	add.s32 	%r46, %r156, 12;
	setp.lt.u32 	%p15, %r116, %r46;
	@%p15 bra 	$L__BB0_29;
	mul.wide.u32 	%rd34, %r46, 4;
	add.s64 	%rd35, %rd1, %rd34;
	ld.global.u32 	%r136, [%rd35];
	add.s32 	%r179, %r136, %r179;
$L__BB0_29:
	add.s32 	%r49, %r156, 13;
	setp.lt.u32 	%p16, %r116, %r49;
	@%p16 bra 	$L__BB0_31;
	mul.wide.u32 	%rd36, %r49, 4;
	add.s64 	%rd37, %rd1, %rd36;
	ld.global.u32 	%r137, [%rd37];
	add.s32 	%r179, %r137, %r179;
$L__BB0_31:
	add.s32 	%r52, %r156, 14;
	setp.lt.u32 	%p17, %r116, %r52;
	@%p17 bra 	$L__BB0_33;
	mul.wide.u32 	%rd38, %r52, 4;
	add.s64 	%rd39, %rd1, %rd38;
	ld.global.u32 	%r138, [%rd39];
	add.s32 	%r179, %r138, %r179;
$L__BB0_33:
	add.s32 	%r55, %r156, 15;
	setp.lt.u32 	%p18, %r116, %r55;
	@%p18 bra 	$L__BB0_35;
	mul.wide.u32 	%rd40, %r55, 4;
	add.s64 	%rd41, %rd1, %rd40;
	ld.global.u32 	%r139, [%rd41];
	add.s32 	%r179, %r139, %r179;
$L__BB0_35:
	add.s32 	%r158, %r158, 16;
	add.s32 	%r157, %r157, 16;
	add.s32 	%r156, %r156, 16;
	setp.ne.s32 	%p19, %r157, 0;
	@%p19 bra 	$L__BB0_3;
	add.s32 	%r186, %r158, -7;
$L__BB0_37:
	and.b32  	%r140, %r3, 14;
	setp.lt.u32 	%p20, %r140, 7;
	@%p20 bra 	$L__BB0_55;
	add.s32 	%r64, %r186, %r1;
	setp.lt.u32 	%p21, %r116, %r64;
	@%p21 bra 	$L__BB0_40;
	mul.wide.u32 	%rd42, %r64, 4;
	add.s64 	%rd43, %rd1, %rd42;
	ld.global.u32 	%r141, [%rd43];
	add.s32 	%r179, %r141, %r179;
$L__BB0_40:
	add.s32 	%r67, %r64, 1;
	setp.lt.u32 	%p22, %r116, %r67;
	@%p22 bra 	$L__BB0_42;
	mul.wide.u32 	%rd44, %r67, 4;
	add.s64 	%rd45, %rd1, %rd44;
	ld.global.u32 	%r142, [%rd45];
	add.s32 	%r179, %r142, %r179;
$L__BB0_42:
	add.s32 	%r70, %r64, 2;
	setp.lt.u32 	%p23, %r116, %r70;
	@%p23 bra 	$L__BB0_44;
	mul.wide.u32 	%rd46, %r70, 4;
	add.s64 	%rd47, %rd1, %rd46;
	ld.global.u32 	%r143, [%rd47];
	add.s32 	%r179, %r143, %r179;
$L__BB0_44:
	add.s32 	%r73, %r64, 3;
	setp.lt.u32 	%p24, %r116, %r73;
	@%p24 bra 	$L__BB0_46;
	mul.wide.u32 	%rd48, %r73, 4;
	add.s64 	%rd49, %rd1, %rd48;
	ld.global.u32 	%r144, [%rd49];
	add.s32 	%r179, %r144, %r179;
$L__BB0_46:
	add.s32 	%r76, %r64, 4;
	setp.lt.u32 	%p25, %r116, %r76;
	@%p25 bra 	$L__BB0_48;
	mul.wide.u32 	%rd50, %r76, 4;
	add.s64 	%rd51, %rd1, %rd50;
	ld.global.u32 	%r145, [%rd51];
	add.s32 	%r179, %r145, %r179;
$L__BB0_48:
	add.s32 	%r79, %r64, 5;
	setp.lt.u32 	%p26, %r116, %r79;
	@%p26 bra 	$L__BB0_50;
	mul.wide.u32 	%rd52, %r79, 4;
	add.s64 	%rd53, %rd1, %rd52;
	ld.global.u32 	%r146, [%rd53];
	add.s32 	%r179, %r146, %r179;
$L__BB0_50:
	add.s32 	%r82, %r64, 6;
	setp.lt.u32 	%p27, %r116, %r82;
	@%p27 bra 	$L__BB0_52;
	mul.wide.u32 	%rd54, %r82, 4;
	add.s64 	%rd55, %rd1, %rd54;
	ld.global.u32 	%r147, [%rd55];
	add.s32 	%r179, %r147, %r179;
$L__BB0_52:
	add.s32 	%r85, %r64, 7;
	setp.lt.u32 	%p28, %r116, %r85;
	@%p28 bra 	$L__BB0_54;
	mul.wide.u32 	%rd56, %r85, 4;
	add.s64 	%rd57, %rd1, %rd56;
	ld.global.u32 	%r148, [%rd57];
	add.s32 	%r179, %r148, %r179;
$L__BB0_54:
	add.s32 	%r186, %r186, 8;
$L__BB0_55:
	and.b32  	%r149, %r3, 6;
	setp.lt.u32 	%p29, %r149, 3;
	@%p29 bra 	$L__BB0_65;
	add.s32 	%r91, %r186, %r1;
	setp.lt.u32 	%p30, %r116, %r91;
	@%p30 bra 	$L__BB0_58;
	mul.wide.u32 	%rd58, %r91, 4;
	add.s64 	%rd59, %rd1, %rd58;
	ld.global.u32 	%r150, [%rd59];
	add.s32 	%r179, %r150, %r179;
$L__BB0_58:
	add.s32 	%r94, %r91, 1;
	setp.lt.u32 	%p31, %r116, %r94;
	@%p31 bra 	$L__BB0_60;
	mul.wide.u32 	%rd60, %r94, 4;
	add.s64 	%rd61, %rd1, %rd60;
	ld.global.u32 	%r151, [%rd61];
	add.s32 	%r179, %r151, %r179;
$L__BB0_60:
	add.s32 	%r97, %r91, 2;
	setp.lt.u32 	%p32, %r116, %r97;
	@%p32 bra 	$L__BB0_62;
	mul.wide.u32 	%rd62, %r97, 4;
	add.s64 	%rd63, %rd1, %rd62;
	ld.global.u32 	%r152, [%rd63];
	add.s32 	%r179, %r152, %r179;
$L__BB0_62:
	add.s32 	%r100, %r91, 3;
	setp.lt.u32 	%p33, %r116, %r100;
	@%p33 bra 	$L__BB0_64;
	mul.wide.u32 	%rd64, %r100, 4;
	add.s64 	%rd65, %rd1, %rd64;
	ld.global.u32 	%r153, [%rd65];
	add.s32 	%r179, %r153, %r179;
$L__BB0_64:
	add.s32 	%r186, %r186, 4;
$L__BB0_65:
	add.s32 	%r195, %r1, %r186;
	cvt.u16.u32 	%rs1, %r117;
	and.b16  	%rs2, %rs1, 1;
	mul.wide.u16 	%r154, %rs2, 2;
	neg.s32 	%r194, %r154;
$L__BB0_66:
	.pragma "nounroll";
	setp.lt.u32 	%p34, %r116, %r195;
	@%p34 bra 	$L__BB0_68;
	mul.wide.u32 	%rd66, %r195, 4;
	add.s64 	%rd67, %rd1, %rd66;
	ld.global.u32 	%r155, [%rd67];
	add.s32 	%r179, %r155, %r179;
$L__BB0_68:
	add.s32 	%r195, %r195, 1;
	add.s32 	%r194, %r194, 1;
	setp.ne.s32 	%p35, %r194, 1;
	@%p35 bra 	$L__BB0_66;
$L__BB0_69:
	cvta.to.global.u64 	%rd68, %rd2;
	add.s64 	%rd70, %rd68, %rd7;
	st.global.u32 	[%rd70], %r179;
	ret;

}


// ===== COMPILED SASS (sm_100) =====

	.target	sm_100

	.elftype	@"ET_EXEC"


//--------------------- .note.nv.tkinfo           --------------------------
	.section	.note.nv.tkinfo,"",@"SHT_NOTE"
	.sectionflags	@"SHF_NOTE_NV_TKINFO"
	.tkinfo
        /*0018*/ 	.word	0x00000002
        /*0030*/ 	.string	""
        /*0030*/ 	.string	"ptxas"
        /*0030*/ 	.string	"Cuda compilation tools, release 13.0, V13.0.88"
        /*0030*/ 	.string	"Build cuda_13.0.r13.0/compiler.36424714_0"
        /*0030*/ 	.string	"-arch sm_100 -m 64 "



//--------------------- .note.nv.cuinfo           --------------------------
	.section	.note.nv.cuinfo,"",@"SHT_NOTE"
	.sectionflags	@"SHF_NOTE_NV_CUINFO"
        /*0018*/ 	.short	0x0002
        /*001a*/ 	.short	0x0064
        /*001c*/ 	.short	0x0082
	.zero		2


//--------------------- .nv.info                  --------------------------
	.section	.nv.info,"",@"SHT_CUDA_INFO"
	.align	4


	//----- nvinfo : EIATTR_REGCOUNT
	.align		4
        /*0000*/ 	.byte	0x04, 0x2f
        /*0002*/ 	.short	(.L_1 - .L_0)
	.align		4
.L_0:
        /*0004*/ 	.word	index@(_Z9stencil1DPiS_ii)
        /*0008*/ 	.word	0x00000020


	//----- nvinfo : EIATTR_FRAME_SIZE
	.align		4
.L_1:
        /*000c*/ 	.byte	0x04, 0x11
        /*000e*/ 	.short	(.L_3 - .L_2)
	.align		4
.L_2:
        /*0010*/ 	.word	index@(_Z9stencil1DPiS_ii)
        /*0014*/ 	.word	0x00000000


	//----- nvinfo : EIATTR_MIN_STACK_SIZE
	.align		4
.L_3:
        /*0018*/ 	.byte	0x04, 0x12
        /*001a*/ 	.short	(.L_5 - .L_4)
	.align		4
.L_4:
        /*001c*/ 	.word	index@(_Z9stencil1DPiS_ii)
        /*0020*/ 	.word	0x00000000
.L_5:


//--------------------- .nv.compat                --------------------------
	.section	.nv.compat,"",@"SHT_CUDA_COMPAT_INFO"
	.align	4
        /*0000*/ 	.byte	0x02, 0x09, 0x00, 0x00, 0x02, 0x02, 0x01, 0x00, 0x02, 0x05, 0x05, 0x00, 0x03, 0x07, 0x01, 0x01
        /*0010*/ 	.byte	0x02, 0x03, 0x00, 0x00, 0x02, 0x06, 0x01, 0x00, 0x04, 0x0b, 0x08, 0x00, 0x09, 0x00, 0x00, 0x00
        /*0020*/ 	.byte	0x00, 0x00, 0x00, 0x00


//--------------------- .nv.info._Z9stencil1DPiS_ii --------------------------
	.section	.nv.info._Z9stencil1DPiS_ii,"",@"SHT_CUDA_INFO"
	.sectionflags	@""
	.align	4


	//----- nvinfo : EIATTR_CUDA_API_VERSION
	.align		4
        /*0000*/ 	.byte	0x04, 0x37
        /*0002*/ 	.short	(.L_7 - .L_6)
.L_6:
        /*0004*/ 	.word	0x00000082


	//----- nvinfo : EIATTR_KPARAM_INFO
	.align		4
.L_7:
        /*0008*/ 	.byte	0x04, 0x17
        /*000a*/ 	.short	(.L_9 - .L_8)
.L_8:
        /*000c*/ 	.word	0x00000000
        /*0010*/ 	.short	0x0003
        /*0012*/ 	.short	0x0014
        /*0014*/ 	.byte	0x00, 0xf0, 0x11, 0x00


	//----- nvinfo : EIATTR_KPARAM_INFO
	.align		4
.L_9:
        /*0018*/ 	.byte	0x04, 0x17
        /*001a*/ 	.short	(.L_11 - .L_10)
.L_10:
        /*001c*/ 	.word	0x00000000
        /*0020*/ 	.short	0x0002
        /*0022*/ 	.short	0x0010
        /*0024*/ 	.byte	0x00, 0xf0, 0x11, 0x00


	//----- nvinfo : EIATTR_KPARAM_INFO
	.align		4
.L_11:
        /*0028*/ 	.byte	0x04, 0x17
        /*002a*/ 	.short	(.L_13 - .L_12)
.L_12:
        /*002c*/ 	.word	0x00000000
        /*0030*/ 	.short	0x0001
        /*0032*/ 	.short	0x0008
        /*0034*/ 	.byte	0x00, 0xf5, 0x21, 0x00


	//----- nvinfo : EIATTR_KPARAM_INFO
	.align		4
.L_13:
        /*0038*/ 	.byte	0x04, 0x17
        /*003a*/ 	.short	(.L_15 - .L_14)
.L_14:
        /*003c*/ 	.word	0x00000000
        /*0040*/ 	.short	0x0000
        /*0042*/ 	.short	0x0000
        /*0044*/ 	.byte	0x00, 0xf5, 0x21, 0x00


	//----- nvinfo : EIATTR_SPARSE_MMA_MASK
	.align		4
.L_15:
        /*0048*/ 	.byte	0x03, 0x50
        /*004a*/ 	.short	0x0000


	//----- nvinfo : EIATTR_MAXREG_COUNT
	.align		4
        /*004c*/ 	.byte	0x03, 0x1b
        /*004e*/ 	.short	0x00ff


	//----- nvinfo : EIATTR_NUM_BARRIERS
	.align		4
        /*0050*/ 	.byte	0x02, 0x4c
        /*0052*/ 	.byte	0x01
	.zero		1


	//----- nvinfo : EIATTR_EXTERNS
	.align		4
        /*0054*/ 	.byte	0x04, 0x0f
        /*0056*/ 	.short	(.L_17 - .L_16)


	//   ....[0]....
	.align		4
.L_16:
        /*0058*/ 	.word	index@(malloc)


	//----- nvinfo : EIATTR_MERCURY_ISA_VERSION
	.align		4
.L_17:
        /*005c*/ 	.byte	0x03, 0x5f
        /*005e*/ 	.short	0x0101


	//----- nvinfo : EIATTR_VRC_CTA_INIT_COUNT
	.align		4
        /*0060*/ 	.byte	0x02, 0x4a
	.zero		1
	.zero		1


	//----- nvinfo : EIATTR_SYSCALL_OFFSETS
	.align		4
        /*0064*/ 	.byte	0x04, 0x46
        /*0066*/ 	.short	(.L_19 - .L_18)


	//   ....[0]....
.L_18:
        /*0068*/ 	.word	0x000000c0


	//----- nvinfo : EIATTR_EXIT_INSTR_OFFSETS
	.align		4
.L_19:
        /*006c*/ 	.byte	0x04, 0x1c
        /*006e*/ 	.short	(.L_21 - .L_20)


	//   ....[0]....
.L_20:
        /*0070*/ 	.word	0x00000ee0


	//----- nvinfo : EIATTR_CBANK_PARAM_SIZE
	.align		4
.L_21:
        /*0074*/ 	.byte	0x03, 0x19
        /*0076*/ 	.short	0x0018


	//----- nvinfo : EIATTR_PARAM_CBANK
	.align		4
        /*0078*/ 	.byte	0x04, 0x0a
        /*007a*/ 	.short	(.L_23 - .L_22)
	.align		4
.L_22:
        /*007c*/ 	.word	index@(.nv.constant0._Z9stencil1DPiS_ii)
        /*0080*/ 	.short	0x0380
        /*0082*/ 	.short	0x0018


	//----- nvinfo : EIATTR_SW_WAR
	.align		4
.L_23:
        /*0084*/ 	.byte	0x04, 0x36
        /*0086*/ 	.short	(.L_25 - .L_24)
.L_24:
        /*0088*/ 	.word	0x00000008
.L_25:


//--------------------- .nv.callgraph             --------------------------
	.section	.nv.callgraph,"",@"SHT_CUDA_CALLGRAPH"
	.align	4
	.sectionentsize	8
	.align		4
        /*0000*/ 	.word	0x00000000
	.align		4
        /*0004*/ 	.word	0xffffffff
	.align		4
        /*0008*/ 	.word	index@(_Z9stencil1DPiS_ii)
	.align		4
        /*000c*/ 	.word	index@(malloc)
	.align		4
        /*0010*/ 	.word	0x00000000
	.align		4
        /*0014*/ 	.word	0xfffffffe
	.align		4
        /*0018*/ 	.word	0x00000000
	.align		4
        /*001c*/ 	.word	0xfffffffd
	.align		4
        /*0020*/ 	.word	0x00000000
	.align		4
        /*0024*/ 	.word	0xfffffffc


//--------------------- .nv.constant4             --------------------------
	.section	.nv.constant4,"a",@progbits
	.align	8
	.align		8
.nv.constant4:
        /*0000*/ 	.dword	malloc


//--------------------- .text._Z9stencil1DPiS_ii  --------------------------
	.section	.text._Z9stencil1DPiS_ii,"ax",@progbits
	.align	128
        .global         _Z9stencil1DPiS_ii
        .type           _Z9stencil1DPiS_ii,@function
        .size           _Z9stencil1DPiS_ii,(.L_x_8 - _Z9stencil1DPiS_ii)
        .other          _Z9stencil1DPiS_ii,@"STO_CUDA_ENTRY STV_DEFAULT"
_Z9stencil1DPiS_ii:
.text._Z9stencil1DPiS_ii:
[----:B------:R-:W0:Y:S01]  /*0000*/  LDC R1, c[0x0][0x37c] ;  /* 0x0000df00ff017b82 */ /* 0x000e220000000800 */
[----:B------:R-:W1:Y:S01]  /*0010*/  LDCU UR4, c[0x0][0x390] ;  /* 0x00007200ff0477ac */ /* 0x000e620008000800 */
[----:B------:R-:W-:Y:S01]  /*0020*/  MOV R0, 0x0 ;  /* 0x0000000000007802 */ /* 0x000fe20000000f00 */
[----:B------:R-:W2:Y:S05]  /*0030*/  LDCU.64 UR36, c[0x0][0x358] ;  /* 0x00006b00ff2477ac */ /* 0x000eaa0008000a00 */
[----:B------:R3:W4:Y:S01]  /*0040*/  LDC.64 R2, c[0x4][R0] ;  /* 0x0100000000027b82 */ /* 0x0007220000000a00 */
[----:B-1----:R-:W-:-:S06]  /*0050*/  UIMAD.WIDE UR4, UR4, 0x4, URZ ;  /* 0x00000004040478a5 */ /* 0x002fcc000f8e02ff */
[----:B------:R-:W-:Y:S01]  /*0060*/  IMAD.U32 R7, RZ, RZ, UR5 ;  /* 0x00000005ff077e24 */ /* 0x000fe2000f8e00ff */
[----:B------:R-:W-:Y:S01]  /*0070*/  MOV R4, UR4 ;  /* 0x0000000400047c02 */ /* 0x000fe20008000f00 */
[----:B------:R-:W-:Y:S01]  /*0080*/  IMAD.U32 R5, RZ, RZ, UR5 ;  /* 0x00000005ff057e24 */ /* 0x000fe2000f8e00ff */
[----:B------:R-:W-:Y:S02]  /*0090*/  MOV R6, UR4 ;  /* 0x0000000400067c02 */ /* 0x000fe40008000f00 */
[----:B--23--:R-:W-:-:S07]  /*00a0*/  MOV R5, R7 ;  /* 0x0000000700057202 */ /* 0x00cfce0000000f00 */
[----:B------:R-:W-:-:S07]  /*00b0*/  LEPC R20, `(.L_x_0) ;  /* 0x000000001014794e */ /* 0x000fce0000000000 */
[----:B0---4-:R-:W-:Y:S05]  /*00c0*/  CALL.ABS.NOINC R2 ;  /* 0x0000000002007343 */ /* 0x011fea0003c00000 */
.L_x_0:
[----:B------:R-:W0:Y:S01]  /*00d0*/  S2R R3, SR_TID.X ;  /* 0x0000000000037919 */ /* 0x000e220000002100 */
[----:B------:R-:W0:Y:S02]  /*00e0*/  LDC.64 R6, c[0x0][0x380] ;  /* 0x0000e000ff067b82 */ /* 0x000e240000000a00 */
[----:B0-----:R-:W-:-:S06]  /*00f0*/  IMAD.WIDE.U32 R6, R3, 0x4, R6 ;  /* 0x0000000403067825 */ /* 0x001fcc00078e0006 */
[----:B------:R-:W2:Y:S01]  /*0100*/  LDG.E R7, desc[UR36][R6.64] ;  /* 0x0000002406077981 */ /* 0x000ea2000c1e1900 */
[----:B------:R-:W-:Y:S05]  /*0110*/  WARPSYNC.ALL ;  /* 0x0000000000007948 */ /* 0x000fea0003800000 */
[----:B------:R-:W0:Y:S01]  /*0120*/  LDCU UR7, c[0x0][0x394] ;  /* 0x00007280ff0777ac */ /* 0x000e220008000800 */
[----:B------:R-:W-:-:S04]  /*0130*/  IMAD.WIDE.U32 R4, R3, 0x4, R4 ;  /* 0x0000000403047825 */ /* 0x000fc800078e0004 */
[----:B------:R-:W-:Y:S01]  /*0140*/  IMAD.MOV.U32 R0, RZ, RZ, RZ ;  /* 0x000000ffff007224 */ /* 0x000fe200078e00ff */
[----:B0-----:R-:W-:Y:S01]  /*0150*/  UISETP.GE.AND UP0, UPT, UR7, URZ, UPT ;  /* 0x000000ff0700728c */ /* 0x001fe2000bf06270 */
[----:B--2---:R0:W-:Y:S01]  /*0160*/  ST.E desc[UR36][R4.64], R7 ;  /* 0x0000000704007985 */ /* 0x0041e2000c101924 */
[----:B------:R-:W-:Y:S07]  /*0170*/  BAR.SYNC.DEFER_BLOCKING 0x0 ;  /* 0x0000000000007b1d */ /* 0x000fee0000010000 */
[----:B------:R-:W-:Y:S05]  /*0180*/  BRA.U !UP0, `(.L_x_1) ;  /* 0x0000000d08487547 */ /* 0x000fea000b800000 */
[----:B------:R-:W-:Y:S01]  /*0190*/  UISETP.GE.U32.AND UP0, UPT, UR7, 0x8, UPT ;  /* 0x000000080700788c */ /* 0x000fe2000bf06070 */
[----:B------:R-:W-:Y:S01]  /*01a0*/  HFMA2 R0, -RZ, RZ, 0, 0 ;  /* 0x00000000ff007431 */ /* 0x000fe200000001ff */
[----:B------:R-:W-:Y:S02]  /*01b0*/  USHF.L.U32 UR4, UR7, 0x1, URZ ;  /* 0x0000000107047899 */ /* 0x000fe400080006ff */
[----:B------:R-:W-:-:S05]  /*01c0*/  UIADD3 UR5, UPT, UPT, -UR7, URZ, URZ ;  /* 0x000000ff07057290 */ /* 0x000fca000fffe1ff */
[----:B------:R-:W-:Y:S07]  /*01d0*/  BRA.U !UP0, `(.L_x_2) ;  /* 0x0000000508b07547 */ /* 0x000fee000b800000 */
[----:B------:R-:W-:Y:S01]  /*01e0*/  UIADD3 UR5, UPT, UPT, UR4, 0x1, URZ ;  /* 0x0000000104057890 */ /* 0x000fe2000fffe0ff */
[----:B------:R-:W-:Y:S01]  /*01f0*/  VIADD R2, R3, -UR7 ;  /* 0x8000000703027c36 */ /* 0x000fe20008000000 */
[----:B------:R-:W-:Y:S01]  /*0200*/  MOV R0, RZ ;  /* 0x000000ff00007202 */ /* 0x000fe20000000f00 */
[----:B------:R-:W1:Y:S01]  /*0210*/  LDCU UR8, c[0x0][0x390] ;  /* 0x00007200ff0877ac */ /* 0x000e620008000800 */
[----:B------:R-:W-:Y:S02]  /*0220*/  ULOP3.LUT UR5, UR5, 0xfffffff0, URZ, 0xc0, !UPT ;  /* 0xfffffff005057892 */ /* 0x000fe4000f8ec0ff */
[----:B------:R-:W-:Y:S02]  /*0230*/  UIADD3 UR6, UPT, UPT, -UR7, 0x7, URZ ;  /* 0x0000000707067890 */ /* 0x000fe4000fffe1ff */
[----:B------:R-:W-:-:S12]  /*0240*/  UIADD3 UR5, UPT, UPT, -UR5, URZ, URZ ;  /* 0x000000ff05057290 */ /* 0x000fd8000fffe1ff */
.L_x_3:
[C---:B-1----:R-:W-:Y:S01]  /*0250*/  ISETP.GT.U32.AND P2, PT, R2.reuse, UR8, PT ;  /* 0x0000000802007c0c */ /* 0x042fe2000bf44070 */
[----:B------:R-:W-:-:S05]  /*0260*/  VIADD R9, R2, 0x1 ;  /* 0x0000000102097836 */ /* 0x000fca0000000000 */
[----:B------:R-:W-:-:S07]  /*0270*/  ISETP.GT.U32.AND P1, PT, R9, UR8, PT ;  /* 0x0000000809007c0c */ /* 0x000fce000bf24070 */
[----:B0-----:R-:W0:Y:S08]  /*0280*/  @!P2 LDC.64 R4, c[0x0][0x380] ;  /* 0x0000e000ff04ab82 */ /* 0x001e300000000a00 */
[----:B------:R-:W1:Y:S01]  /*0290*/  @!P1 LDC.64 R6, c[0x0][0x380] ;  /* 0x0000e000ff069b82 */ /* 0x000e620000000a00 */
[----:B0-----:R-:W-:-:S06]  /*02a0*/  @!P2 IMAD.WIDE.U32 R4, R2, 0x4, R4 ;  /* 0x000000040204a825 */ /* 0x001fcc00078e0004 */
[----:B------:R-:W2:Y:S01]  /*02b0*/  @!P2 LDG.E R5, desc[UR36][R4.64] ;  /* 0x000000240405a981 */ /* 0x000ea2000c1e1900 */
[----:B-1----:R-:W-:-:S06]  /*02c0*/  @!P1 IMAD.WIDE.U32 R6, R9, 0x4, R6 ;  /* 0x0000000409069825 */ /* 0x002fcc00078e0006 */
[----:B------:R-:W3:Y:S01]  /*02d0*/  @!P1 LDG.E R7, desc[UR36][R6.64] ;  /* 0x0000002406079981 */ /* 0x000ee2000c1e1900 */
[C---:B------:R-:W-:Y:S01]  /*02e0*/  IADD3 R11, PT, PT, R2.reuse, 0x2, RZ ;  /* 0x00000002020b7810 */ /* 0x040fe20007ffe0ff */
[C---:B------:R-:W-:Y:S01]  /*02f0*/  VIADD R29, R2.reuse, 0x3 ;  /* 0x00000003021d7836 */ /* 0x040fe20000000000 */
[C---:B------:R-:W-:Y:S01]  /*0300*/  IADD3 R27, PT, PT, R2.reuse, 0x4, RZ ;  /* 0x00000004021b7810 */ /* 0x040fe20007ffe0ff */
[C---:B------:R-:W-:Y:S01]  /*0310*/  VIADD R19, R2.reuse, 0x5 ;  /* 0x0000000502137836 */ /* 0x040fe20000000000 */
[----:B------:R-:W-:Y:S01]  /*0320*/  ISETP.GT.U32.AND P0, PT, R11, UR8, PT ;  /* 0x000000080b007c0c */ /* 0x000fe2000bf04070 */
[C---:B------:R-:W-:Y:S01]  /*0330*/  VIADD R23, R2.reuse, 0x7 ;  /* 0x0000000702177836 */ /* 0x040fe20000000000 */
[----:B------:R-:W-:Y:S01]  /*0340*/  ISETP.GT.U32.AND P4, PT, R29, UR8, PT ;  /* 0x000000081d007c0c */ /* 0x000fe2000bf84070 */
[----:B------:R-:W-:Y:S01]  /*0350*/  VIADD R25, R2, 0x8 ;  /* 0x0000000802197836 */ /* 0x000fe20000000000 */
[----:B------:R-:W-:Y:S02]  /*0360*/  ISETP.GT.U32.AND P6, PT, R27, UR8, PT ;  /* 0x000000081b007c0c */ /* 0x000fe4000bfc4070 */
[----:B------:R-:W-:-:S02]  /*0370*/  ISETP.GT.U32.AND P5, PT, R19, UR8, PT ;  /* 0x0000000813007c0c */ /* 0x000fc4000bfa4070 */
[----:B------:R-:W-:-:S04]  /*0380*/  IADD3 R21, PT, PT, R2, 0x6, RZ ;  /* 0x0000000602157810 */ /* 0x000fc80007ffe0ff */
[----:B------:R-:W-:Y:S01]  /*0390*/  ISETP.GT.U32.AND P3, PT, R21, UR8, PT ;  /* 0x0000000815007c0c */ /* 0x000fe2000bf64070 */
[----:B------:R-:W0:Y:S08]  /*03a0*/  @!P0 LDC.64 R14, c[0x0][0x380] ;  /* 0x0000e000ff0e8b82 */ /* 0x000e300000000a00 */
[----:B------:R-:W1:Y:S08]  /*03b0*/  @!P4 LDC.64 R16, c[0x0][0x380] ;  /* 0x0000e000ff10cb82 */ /* 0x000e700000000a00 */
[----:B------:R-:W4:Y:S01]  /*03c0*/  @!P6 LDC.64 R12, c[0x0][0x380] ;  /* 0x0000e000ff0ceb82 */ /* 0x000f220000000a00 */
[----:B0-----:R-:W-:-:S06]  /*03d0*/  @!P0 IMAD.WIDE.U32 R14, R11, 0x4, R14 ;  /* 0x000000040b0e8825 */ /* 0x001fcc00078e000e */
[----:B------:R-:W5:Y:S01]  /*03e0*/  @!P0 LDG.E R15, desc[UR36][R14.64] ;  /* 0x000000240e0f8981 */ /* 0x000f62000c1e1900 */
[----:B-1----:R-:W-:-:S06]  /*03f0*/  @!P4 IMAD.WIDE.U32 R16, R29, 0x4, R16 ;  /* 0x000000041d10c825 */ /* 0x002fcc00078e0010 */
[----:B------:R-:W5:Y:S01]  /*0400*/  @!P4 LDG.E R17, desc[UR36][R16.64] ;  /* 0x000000241011c981 */ /* 0x000f62000c1e1900 */
[----:B----4-:R-:W-:-:S06]  /*0410*/  @!P6 IMAD.WIDE.U32 R12, R27, 0x4, R12 ;  /* 0x000000041b0ce825 */ /* 0x010fcc00078e000c */
[----:B------:R-:W4:Y:S01]  /*0420*/  @!P6 LDG.E R13, desc[UR36][R12.64] ;  /* 0x000000240c0de981 */ /* 0x000f22000c1e1900 */
[----:B--2---:R-:W-:Y:S02]  /*0430*/  @!P2 IADD3 R0, PT, PT, R0, R5, RZ ;  /* 0x000000050000a210 */ /* 0x004fe40007ffe0ff */
[----:B------:R-:W-:Y:S01]  /*0440*/  ISETP.GT.U32.AND P2, PT, R23, UR8, PT ;  /* 0x0000000817007c0c */ /* 0x000fe2000bf44070 */
[----:B------:R-:W0:Y:S01]  /*0450*/  @!P5 LDC.64 R4, c[0x0][0x380] ;  /* 0x0000e000ff04db82 */ /* 0x000e220000000a00 */
[----:B---3--:R-:W-:Y:S02]  /*0460*/  @!P1 IADD3 R0, PT, PT, R0, R7, RZ ;  /* 0x0000000700009210 */ /* 0x008fe40007ffe0ff */
[----:B------:R-:W-:-:S05]  /*0470*/  ISETP.GT.U32.AND P1, PT, R25, UR8, PT ;  /* 0x0000000819007c0c */ /* 0x000fca000bf24070 */
[----:B------:R-:W1:Y:S08]  /*0480*/  @!P3 LDC.64 R6, c[0x0][0x380] ;  /* 0x0000e000ff06bb82 */ /* 0x000e700000000a00 */
[----:B------:R-:W2:Y:S08]  /*0490*/  @!P2 LDC.64 R8, c[0x0][0x380] ;  /* 0x0000e000ff08ab82 */ /* 0x000eb00000000a00 */
[----:B------:R-:W3:Y:S01]  /*04a0*/  @!P1 LDC.64 R10, c[0x0][0x380] ;  /* 0x0000e000ff0a9b82 */ /* 0x000ee20000000a00 */
[----:B0-----:R-:W-:-:S06]  /*04b0*/  @!P5 IMAD.WIDE.U32 R4, R19, 0x4, R4 ;  /* 0x000000041304d825 */ /* 0x001fcc00078e0004 */
[----:B------:R-:W4:Y:S01]  /*04c0*/  @!P5 LDG.E R5, desc[UR36][R4.64] ;  /* 0x000000240405d981 */ /* 0x000f22000c1e1900 */
[----:B-1----:R-:W-:-:S06]  /*04d0*/  @!P3 IMAD.WIDE.U32 R6, R21, 0x4, R6 ;  /* 0x000000041506b825 */ /* 0x002fcc00078e0006 */
[----:B------:R-:W4:Y:S01]  /*04e0*/  @!P3 LDG.E R7, desc[UR36][R6.64] ;  /* 0x000000240607b981 */ /* 0x000f22000c1e1900 */
[----:B--2---:R-:W-:-:S06]  /*04f0*/  @!P2 IMAD.WIDE.U32 R8, R23, 0x4, R8 ;  /* 0x000000041708a825 */ /* 0x004fcc00078e0008 */
[----:B------:R-:W2:Y:S01]  /*0500*/  @!P2 LDG.E R9, desc[UR36][R8.64] ;  /* 0x000000240809a981 */ /* 0x000ea2000c1e1900 */
[----:B---3--:R-:W-:-:S06]  /*0510*/  @!P1 IMAD.WIDE.U32 R10, R25, 0x4, R10 ;  /* 0x00000004190a9825 */ /* 0x008fcc00078e000a */
[----:B------:R-:W3:Y:S01]  /*0520*/  @!P1 LDG.E R11, desc[UR36][R10.64] ;  /* 0x000000240a0b9981 */ /* 0x000ee2000c1e1900 */
[----:B------:R-:W-:Y:S01]  /*0530*/  VIADD R18, R2, 0x9 ;  /* 0x0000000902127836 */ /* 0x000fe20000000000 */
[----:B-----5:R-:W-:Y:S01]  /*0540*/  @!P0 IADD3 R0, PT, PT, R0, R15, RZ ;  /* 0x0000000f00008210 */ /* 0x020fe20007ffe0ff */
[----:B------:R-:W-:-:S03]  /*0550*/  VIADD R29, R2, 0xa ;  /* 0x0000000a021d7836 */ /* 0x000fc60000000000 */
[----:B------:R-:W-:Y:S01]  /*0560*/  ISETP.GT.U32.AND P0, PT, R18, UR8, PT ;  /* 0x0000000812007c0c */ /* 0x000fe2000bf04070 */
[----:B------:R-:W-:Y:S01]  /*0570*/  VIADD R27, R2, 0xb ;  /* 0x0000000b021b7836 */ /* 0x000fe20000000000 */
[----:B------:R-:W-:Y:S02]  /*0580*/  @!P4 IADD3 R0, PT, PT, R0, R17, RZ ;  /* 0x000000110000c210 */ /* 0x000fe40007ffe0ff */
[----:B------:R-:W-:Y:S01]  /*0590*/  ISETP.GT.U32.AND P4, PT, R29, UR8, PT ;  /* 0x000000081d007c0c */ /* 0x000fe2000bf84070 */
[----:B------:R-:W-:Y:S01]  /*05a0*/  VIADD R19, R2, 0xc ;  /* 0x0000000c02137836 */ /* 0x000fe20000000000 */
[----:B----4-:R-:W-:Y:S02]  /*05b0*/  @!P6 IADD3 R0, PT, PT, R0, R13, RZ ;  /* 0x0000000d0000e210 */ /* 0x010fe40007ffe0ff */
[----:B------:R-:W-:-:S05]  /*05c0*/  ISETP.GT.U32.AND P6, PT, R27, UR8, PT ;  /* 0x000000081b007c0c */ /* 0x000fca000bfc4070 */
[----:B------:R-:W0:Y:S01]  /*05d0*/  @!P0 LDC.64 R14, c[0x0][0x380] ;  /* 0x0000e000ff0e8b82 */ /* 0x000e220000000a00 */
[C---:B------:R-:W-:Y:S02]  /*05e0*/  VIADD R21, R2.reuse, 0xd ;  /* 0x0000000d02157836 */ /* 0x040fe40000000000 */
[----:B------:R-:W-:-:S05]  /*05f0*/  VIADD R23, R2, 0xe ;  /* 0x0000000e02177836 */ /* 0x000fca0000000000 */
[----:B------:R-:W1:Y:S01]  /*0600*/  @!P4 LDC.64 R12, c[0x0][0x380] ;  /* 0x0000e000ff0ccb82 */ /* 0x000e620000000a00 */
[----:B------:R-:W-:Y:S02]  /*0610*/  VIADD R25, R2, 0xf ;  /* 0x0000000f02197836 */ /* 0x000fe40000000000 */
[----:B0-----:R-:W-:-:S06]  /*0620*/  @!P0 IMAD.WIDE.U32 R14, R18, 0x4, R14 ;  /* 0x00000004120e8825 */ /* 0x001fcc00078e000e */
[----:B------:R-:W4:Y:S01]  /*0630*/  @!P0 LDG.E R15, desc[UR36][R14.64] ;  /* 0x000000240e0f8981 */ /* 0x000f22000c1e1900 */
[----:B-1----:R-:W-:-:S06]  /*0640*/  @!P4 IMAD.WIDE.U32 R12, R29, 0x4, R12 ;  /* 0x000000041d0cc825 */ /* 0x002fcc00078e000c */
[----:B------:R-:W5:Y:S01]  /*0650*/  @!P4 LDG.E R13, desc[UR36][R12.64] ;  /* 0x000000240c0dc981 */ /* 0x000f62000c1e1900 */
[----:B------:R-:W-:Y:S02]  /*0660*/  @!P5 IADD3 R0, PT, PT, R0, R5, RZ ;  /* 0x000000050000d210 */ /* 0x000fe40007ffe0ff */
[----:B------:R-:W-:Y:S01]  /*0670*/  ISETP.GT.U32.AND P5, PT, R19, UR8, PT ;  /* 0x0000000813007c0c */ /* 0x000fe2000bfa4070 */
[----:B------:R-:W0:Y:S01]  /*0680*/  @!P6 LDC.64 R4, c[0x0][0x380] ;  /* 0x0000e000ff04eb82 */ /* 0x000e220000000a00 */
[----:B------:R-:W-:Y:S02]  /*0690*/  @!P3 IADD3 R0, PT, PT, R0, R7, RZ ;  /* 0x000000070000b210 */ /* 0x000fe40007ffe0ff */
[----:B------:R-:W-:Y:S02]  /*06a0*/  ISETP.GT.U32.AND P3, PT, R21, UR8, PT ;  /* 0x0000000815007c0c */ /* 0x000fe4000bf64070 */
[----:B--2---:R-:W-:-:S07]  /*06b0*/  @!P2 IADD3 R0, PT, PT, R0, R9, RZ ;  /* 0x000000090000a210 */ /* 0x004fce0007ffe0ff */
[----:B------:R-:W1:Y:S01]  /*06c0*/  @!P5 LDC.64 R6, c[0x0][0x380] ;  /* 0x0000e000ff06db82 */ /* 0x000e620000000a00 */
[----:B------:R-:W-:Y:S02]  /*06d0*/  ISETP.GT.U32.AND P2, PT, R23, UR8, PT ;  /* 0x0000000817007c0c */ /* 0x000fe4000bf44070 */
[----:B---3--:R-:W-:-:S05]  /*06e0*/  @!P1 IADD3 R0, PT, PT, R0, R11, RZ ;  /* 0x0000000b00009210 */ /* 0x008fca0007ffe0ff */
[----:B------:R-:W2:Y:S01]  /*06f0*/  @!P3 LDC.64 R8, c[0x0][0x380] ;  /* 0x0000e000ff08bb82 */ /* 0x000ea20000000a00 */
[----:B------:R-:W-:-:S07]  /*0700*/  ISETP.GT.U32.AND P1, PT, R25, UR8, PT ;  /* 0x0000000819007c0c */ /* 0x000fce000bf24070 */
[----:B------:R-:W3:Y:S01]  /*0710*/  @!P2 LDC.64 R10, c[0x0][0x380] ;  /* 0x0000e000ff0aab82 */ /* 0x000ee20000000a00 */
[----:B0-----:R-:W-:-:S06]  /*0720*/  @!P6 IMAD.WIDE.U32 R4, R27, 0x4, R4 ;  /* 0x000000041b04e825 */ /* 0x001fcc00078e0004 */
[----:B------:R-:W5:Y:S01]  /*0730*/  @!P6 LDG.E R5, desc[UR36][R4.64] ;  /* 0x000000240405e981 */ /* 0x000f62000c1e1900 */
[----:B------:R-:W0:Y:S01]  /*0740*/  @!P1 LDC.64 R16, c[0x0][0x380] ;  /* 0x0000e000ff109b82 */ /* 0x000e220000000a00 */
[----:B-1----:R-:W-:-:S06]  /*0750*/  @!P5 IMAD.WIDE.U32 R6, R19, 0x4, R6 ;  /* 0x000000041306d825 */ /* 0x002fcc00078e0006 */
[----:B------:R-:W5:Y:S01]  /*0760*/  @!P5 LDG.E R7, desc[UR36][R6.64] ;  /* 0x000000240607d981 */ /* 0x000f62000c1e1900 */
[----:B--2---:R-:W-:-:S06]  /*0770*/  @!P3 IMAD.WIDE.U32 R8, R21, 0x4, R8 ;  /* 0x000000041508b825 */ /* 0x004fcc00078e0008 */
[----:B------:R-:W2:Y:S01]  /*0780*/  @!P3 LDG.E R9, desc[UR36][R8.64] ;  /* 0x000000240809b981 */ /* 0x000ea2000c1e1900 */
[----:B---3--:R-:W-:-:S06]  /*0790*/  @!P2 IMAD.WIDE.U32 R10, R23, 0x4, R10 ;  /* 0x00000004170aa825 */ /* 0x008fcc00078e000a */
[----:B------:R-:W3:Y:S01]  /*07a0*/  @!P2 LDG.E R11, desc[UR36][R10.64] ;  /* 0x000000240a0ba981 */ /* 0x000ee2000c1e1900 */
[----:B0-----:R-:W-:-:S06]  /*07b0*/  @!P1 IMAD.WIDE.U32 R16, R25, 0x4, R16 ;  /* 0x0000000419109825 */ /* 0x001fcc00078e0010 */
[----:B------:R-:W3:Y:S01]  /*07c0*/  @!P1 LDG.E R17, desc[UR36][R16.64] ;  /* 0x0000002410119981 */ /* 0x000ee2000c1e1900 */
[----:B----4-:R-:W-:-:S05]  /*07d0*/  @!P0 IMAD.IADD R0, R0, 0x1, R15 ;  /* 0x0000000100008824 */ /* 0x010fca00078e020f */
[----:B-----5:R-:W-:Y:S01]  /*07e0*/  @!P4 IADD3 R0, PT, PT, R0, R13, RZ ;  /* 0x0000000d0000c210 */ /* 0x020fe20007ffe0ff */
[----:B------:R-:W-:-:S04]  /*07f0*/  UIADD3 UR5, UPT, UPT, UR5, 0x10, URZ ;  /* 0x0000001005057890 */ /* 0x000fc8000fffe0ff */
[----:B------:R-:W-:Y:S01]  /*0800*/  UISETP.NE.AND UP0, UPT, UR5, URZ, UPT ;  /* 0x000000ff0500728c */ /* 0x000fe2000bf05270 */
[----:B------:R-:W-:Y:S01]  /*0810*/  IADD3 R2, PT, PT, R2, 0x10, RZ ;  /* 0x0000001002027810 */ /* 0x000fe20007ffe0ff */
[----:B------:R-:W-:Y:S01]  /*0820*/  UIADD3 UR6, UPT, UPT, UR6, 0x10, URZ ;  /* 0x0000001006067890 */ /* 0x000fe2000fffe0ff */
[----:B------:R-:W-:-:S05]  /*0830*/  @!P6 IMAD.IADD R0, R0, 0x1, R5 ;  /* 0x000000010000e824 */ /* 0x000fca00078e0205 */
[----:B------:R-:W-:-:S05]  /*0840*/  @!P5 IADD3 R0, PT, PT, R0, R7, RZ ;  /* 0x000000070000d210 */ /* 0x000fca0007ffe0ff */
[----:B--2---:R-:W-:-:S05]  /*0850*/  @!P3 IMAD.IADD R0, R0, 0x1, R9 ;  /* 0x000000010000b824 */ /* 0x004fca00078e0209 */
[----:B---3--:R-:W-:-:S05]  /*0860*/  @!P2 IADD3 R0, PT, PT, R0, R11, RZ ;  /* 0x0000000b0000a210 */ /* 0x008fca0007ffe0ff */
[----:B------:R-:W-:Y:S01]  /*0870*/  @!P1 IMAD.IADD R0, R0, 0x1, R17 ;  /* 0x0000000100009824 */ /* 0x000fe200078e0211 */
[----:B------:R-:W-:Y:S06]  /*0880*/  BRA.U UP0, `(.L_x_3) ;  /* 0xfffffff900707547 */ /* 0x000fec000b83ffff */
[----:B------:R-:W-:-:S12]  /*0890*/  UIADD3 UR5, UPT, UPT, UR6, -0x7, URZ ;  /* 0xfffffff906057890 */ /* 0x000fd8000fffe0ff */
.L_x_2:
[----:B------:R-:W1:Y:S01]  /*08a0*/  LDCU.U16 UR6, c[0x0][0x394] ;  /* 0x00007280ff0677ac */ /* 0x000e620008000400 */
[----:B------:R-:W-:Y:S02]  /*08b0*/  ULOP3.LUT UR7, UR4, 0x6, URZ, 0xc0, !UPT ;  /* 0x0000000604077892 */ /* 0x000fe4000f8ec0ff */
[----:B------:R-:W-:Y:S01]  /*08c0*/  ULOP3.LUT UR4, UR4, 0xe, URZ, 0xc0, !UPT ;  /* 0x0000000e04047892 */ /* 0x000fe2000f8ec0ff */
[----:B------:R-:W2:Y:S03]  /*08d0*/  LDCU UR8, c[0x0][0x390] ;  /* 0x00007200ff0877ac */ /* 0x000ea60008000800 */
[----:B------:R-:W-:Y:S02]  /*08e0*/  UISETP.GE.U32.AND UP0, UPT, UR4, 0x7, UPT ;  /* 0x000000070400788c */ /* 0x000fe4000bf06070 */
[----:B------:R-:W-:Y:S02]  /*08f0*/  UISETP.GE.U32.AND UP1, UPT, UR7, 0x3, UPT ;  /* 0x000000030700788c */ /* 0x000fe4000bf26070 */
[----:B-1----:R-:W-:-:S04]  /*0900*/  USHF.L.U32 UR6, UR6, 0x1, URZ ;  /* 0x0000000106067899 */ /* 0x002fc800080006ff */
[----:B------:R-:W-:-:S04]  /*0910*/  ULOP3.LUT UR6, UR6, 0x2, URZ, 0xe2, !UPT ;  /* 0x0000000206067892 */ /* 0x000fc8000f8ee2ff */
[----:B------:R-:W-:Y:S01]  /*0920*/  UIADD3 UR6, UPT, UPT, -UR6, URZ, URZ ;  /* 0x000000ff06067290 */ /* 0x000fe2000fffe1ff */
[----:B--2---:R-:W-:Y:S11]  /*0930*/  BRA.U !UP0, `(.L_x_4) ;  /* 0x0000000108c87547 */ /* 0x004ff6000b800000 */
[----:B------:R-:W1:Y:S01]  /*0940*/  LDCU UR4, c[0x0][0x390] ;  /* 0x00007200ff0477ac */ /* 0x000e620008000800 */
[----:B------:R-:W-:-:S05]  /*0950*/  VIADD R19, R3, UR5 ;  /* 0x0000000503137c36 */ /* 0x000fca0008000000 */
[----:B-1----:R-:W-:-:S13]  /*0960*/  ISETP.GT.U32.AND P6, PT, R19, UR4, PT ;  /* 0x0000000413007c0c */ /* 0x002fda000bfc4070 */
[----:B0-----:R-:W0:Y:S02]  /*0970*/  @!P6 LDC.64 R4, c[0x0][0x380] ;  /* 0x0000e000ff04eb82 */ /* 0x001e240000000a00 */
[----:B0-----:R-:W-:-:S06]  /*0980*/  @!P6 IMAD.WIDE.U32 R4, R19, 0x4, R4 ;  /* 0x000000041304e825 */ /* 0x001fcc00078e0004 */
[----:B------:R-:W2:Y:S01]  /*0990*/  @!P6 LDG.E R5, desc[UR36][R4.64] ;  /* 0x000000240405e981 */ /* 0x000ea2000c1e1900 */
[C---:B------:R-:W-:Y:S01]  /*09a0*/  IADD3 R29, PT, PT, R19.reuse, 0x1, RZ ;  /* 0x00000001131d7810 */ /* 0x040fe20007ffe0ff */
[C---:B------:R-:W-:Y:S01]  /*09b0*/  VIADD R2, R19.reuse, 0x2 ;  /* 0x0000000213027836 */ /* 0x040fe20000000000 */
[C---:B------:R-:W-:Y:S01]  /*09c0*/  IADD3 R27, PT, PT, R19.reuse, 0x3, RZ ;  /* 0x00000003131b7810 */ /* 0x040fe20007ffe0ff */
[----:B------:R-:W-:Y:S01]  /*09d0*/  VIADD R25, R19, 0x4 ;  /* 0x0000000413197836 */ /* 0x000fe20000000000 */
[----:B------:R-:W-:Y:S01]  /*09e0*/  ISETP.GT.U32.AND P5, PT, R29, UR4, PT ;  /* 0x000000041d007c0c */ /* 0x000fe2000bfa4070 */
[----:B------:R-:W-:Y:S01]  /*09f0*/  VIADD R21, R19, 0x6 ;  /* 0x0000000613157836 */ /* 0x000fe20000000000 */
[----:B------:R-:W-:Y:S02]  /*0a00*/  ISETP.GT.U32.AND P4, PT, R2, UR4, PT ;  /* 0x0000000402007c0c */ /* 0x000fe4000bf84070 */
[----:B------:R-:W-:Y:S02]  /*0a10*/  ISETP.GT.U32.AND P3, PT, R27, UR4, PT ;  /* 0x000000041b007c0c */ /* 0x000fe4000bf64070 */
[----:B------:R-:W-:-:S02]  /*0a20*/  ISETP.GT.U32.AND P2, PT, R25, UR4, PT ;  /* 0x0000000419007c0c */ /* 0x000fc4000bf44070 */
[----:B------:R-:W-:Y:S02]  /*0a30*/  IADD3 R23, PT, PT, R19, 0x5, RZ ;  /* 0x0000000513177810 */ /* 0x000fe40007ffe0ff */
[----:B------:R-:W-:Y:S02]  /*0a40*/  ISETP.GT.U32.AND P0, PT, R21, UR4, PT ;  /* 0x0000000415007c0c */ /* 0x000fe4000bf04070 */
[----:B------:R-:W-:Y:S01]  /*0a50*/  ISETP.GT.U32.AND P1, PT, R23, UR4, PT ;  /* 0x0000000417007c0c */ /* 0x000fe2000bf24070 */
[----:B------:R-:W0:Y:S01]  /*0a60*/  @!P5 LDC.64 R16, c[0x0][0x380] ;  /* 0x0000e000ff10db82 */ /* 0x000e220000000a00 */
[----:B------:R-:W-:-:S07]  /*0a70*/  IADD3 R19, PT, PT, R19, 0x7, RZ ;  /* 0x0000000713137810 */ /* 0x000fce0007ffe0ff */
[----:B------:R-:W1:Y:S08]  /*0a80*/  @!P4 LDC.64 R14, c[0x0][0x380] ;  /* 0x0000e000ff0ecb82 */ /* 0x000e700000000a00 */
[----:B------:R-:W3:Y:S08]  /*0a90*/  @!P3 LDC.64 R12, c[0x0][0x380] ;  /* 0x0000e000ff0cbb82 */ /* 0x000ef00000000a00 */
[----:B------:R-:W4:Y:S01]  /*0aa0*/  @!P2 LDC.64 R10, c[0x0][0x380] ;  /* 0x0000e000ff0aab82 */ /* 0x000f220000000a00 */
[----:B0-----:R-:W-:-:S06]  /*0ab0*/  @!P5 IMAD.WIDE.U32 R16, R29, 0x4, R16 ;  /* 0x000000041d10d825 */ /* 0x001fcc00078e0010 */
[----:B------:R-:W5:Y:S01]  /*0ac0*/  @!P5 LDG.E R17, desc[UR36][R16.64] ;  /* 0x000000241011d981 */ /* 0x000f62000c1e1900 */
[----:B------:R-:W0:Y:S01]  /*0ad0*/  @!P1 LDC.64 R8, c[0x0][0x380] ;  /* 0x0000e000ff089b82 */ /* 0x000e220000000a00 */
[----:B-1----:R-:W-:-:S06]  /*0ae0*/  @!P4 IMAD.WIDE.U32 R14, R2, 0x4, R14 ;  /* 0x00000004020ec825 */ /* 0x002fcc00078e000e */
[----:B------:R-:W5:Y:S01]  /*0af0*/  @!P4 LDG.E R15, desc[UR36][R14.64] ;  /* 0x000000240e0fc981 */ /* 0x000f62000c1e1900 */
[----:B------:R-:W1:Y:S01]  /*0b00*/  @!P0 LDC.64 R6, c[0x0][0x380] ;  /* 0x0000e000ff068b82 */ /* 0x000e620000000a00 */
[----:B---3--:R-:W-:-:S06]  /*0b10*/  @!P3 IMAD.WIDE.U32 R12, R27, 0x4, R12 ;  /* 0x000000041b0cb825 */ /* 0x008fcc00078e000c */
[----:B------:R-:W3:Y:S01]  /*0b20*/  @!P3 LDG.E R13, desc[UR36][R12.64] ;  /* 0x000000240c0db981 */ /* 0x000ee2000c1e1900 */
[----:B----4-:R-:W-:-:S06]  /*0b30*/  @!P2 IMAD.WIDE.U32 R10, R25, 0x4, R10 ;  /* 0x00000004190aa825 */ /* 0x010fcc00078e000a */
[----:B------:R-:W4:Y:S01]  /*0b40*/  @!P2 LDG.E R11, desc[UR36][R10.64] ;  /* 0x000000240a0ba981 */ /* 0x000f22000c1e1900 */
[----:B0-----:R-:W-:-:S06]  /*0b50*/  @!P1 IMAD.WIDE.U32 R8, R23, 0x4, R8 ;  /* 0x0000000417089825 */ /* 0x001fcc00078e0008 */
[----:B------:R-:W4:Y:S01]  /*0b60*/  @!P1 LDG.E R9, desc[UR36][R8.64] ;  /* 0x0000002408099981 */ /* 0x000f22000c1e1900 */
[----:B-1----:R-:W-:-:S06]  /*0b70*/  @!P0 IMAD.WIDE.U32 R6, R21, 0x4, R6 ;  /* 0x0000000415068825 */ /* 0x002fcc00078e0006 */
[----:B------:R-:W4:Y:S01]  /*0b80*/  @!P0 LDG.E R7, desc[UR36][R6.64] ;  /* 0x0000002406078981 */ /* 0x000f22000c1e1900 */
[----:B--2---:R-:W-:Y:S01]  /*0b90*/  @!P6 IMAD.IADD R0, R0, 0x1, R5 ;  /* 0x000000010000e824 */ /* 0x004fe200078e0205 */
[----:B------:R-:W-:-:S13]  /*0ba0*/  ISETP.GT.U32.AND P6, PT, R19, UR4, PT ;  /* 0x0000000413007c0c */ /* 0x000fda000bfc4070 */
[----:B------:R-:W0:Y:S02]  /*0bb0*/  @!P6 LDC.64 R4, c[0x0][0x380] ;  /* 0x0000e000ff04eb82 */ /* 0x000e240000000a00 */
[----:B0-----:R-:W-:-:S06]  /*0bc0*/  @!P6 IMAD.WIDE.U32 R4, R19, 0x4, R4 ;  /* 0x000000041304e825 */ /* 0x001fcc00078e0004 */
[----:B------:R-:W2:Y:S01]  /*0bd0*/  @!P6 LDG.E R5, desc[UR36][R4.64] ;  /* 0x000000240405e981 */ /* 0x000ea2000c1e1900 */
[----:B-----5:R-:W-:-:S05]  /*0be0*/  @!P5 IADD3 R0, PT, PT, R0, R17, RZ ;  /* 0x000000110000d210 */ /* 0x020fca0007ffe0ff */
[----:B------:R-:W-:-:S05]  /*0bf0*/  @!P4 IMAD.IADD R0, R0, 0x1, R15 ;  /* 0x000000010000c824 */ /* 0x000fca00078e020f */
[----:B---3--:R-:W-:-:S05]  /*0c00*/  @!P3 IADD3 R0, PT, PT, R0, R13, RZ ;  /* 0x0000000d0000b210 */ /* 0x008fca0007ffe0ff */
[----:B----4-:R-:W-:-:S05]  /*0c10*/  @!P2 IMAD.IADD R0, R0, 0x1, R11 ;  /* 0x000000010000a824 */ /* 0x010fca00078e020b */
[----:B------:R-:W-:-:S05]  /*0c20*/  @!P1 IADD3 R0, PT, PT, R0, R9, RZ ;  /* 0x0000000900009210 */ /* 0x000fca0007ffe0ff */
[----:B------:R-:W-:Y:S01]  /*0c30*/  @!P0 IMAD.IADD R0, R0, 0x1, R7 ;  /* 0x0000000100008824 */ /* 0x000fe200078e0207 */
[----:B------:R-:W-:-:S04]  /*0c40*/  UIADD3 UR5, UPT, UPT, UR5, 0x8, URZ ;  /* 0x0000000805057890 */ /* 0x000fc8000fffe0ff */
[----:B--2---:R-:W-:-:S08]  /*0c50*/  @!P6 IADD3 R0, PT, PT, R0, R5, RZ ;  /* 0x000000050000e210 */ /* 0x004fd00007ffe0ff */
.L_x_4:
[----:B------:R-:W-:Y:S05]  /*0c60*/  BRA.U !UP1, `(.L_x_5) ;  /* 0x0000000109687547 */ /* 0x000fea000b800000 */
[----:B------:R-:W1:Y:S01]  /*0c70*/  LDCU UR4, c[0x0][0x390] ;  /* 0x00007200ff0477ac */ /* 0x000e620008000800 */
[----:B------:R-:W-:-:S04]  /*0c80*/  VIADD R19, R3, UR5 ;  /* 0x0000000503137c36 */ /* 0x000fc80008000000 */
[C---:B------:R-:W-:Y:S01]  /*0c90*/  VIADD R15, R19.reuse, 0x2 ;  /* 0x00000002130f7836 */ /* 0x040fe20000000000 */
[C---:B------:R-:W-:Y:S02]  /*0ca0*/  IADD3 R13, PT, PT, R19.reuse, 0x1, RZ ;  /* 0x00000001130d7810 */ /* 0x040fe40007ffe0ff */
[C---:B------:R-:W-:Y:S02]  /*0cb0*/  IADD3 R17, PT, PT, R19.reuse, 0x3, RZ ;  /* 0x0000000313117810 */ /* 0x040fe40007ffe0ff */
[----:B-1----:R-:W-:Y:S02]  /*0cc0*/  ISETP.GT.U32.AND P0, PT, R19, UR4, PT ;  /* 0x0000000413007c0c */ /* 0x002fe4000bf04070 */
[----:B------:R-:W-:Y:S02]  /*0cd0*/  ISETP.GT.U32.AND P1, PT, R13, UR4, PT ;  /* 0x000000040d007c0c */ /* 0x000fe4000bf24070 */
[----:B------:R-:W-:Y:S02]  /*0ce0*/  ISETP.GT.U32.AND P2, PT, R15, UR4, PT ;  /* 0x000000040f007c0c */ /* 0x000fe4000bf44070 */
[----:B------:R-:W-:-:S07]  /*0cf0*/  ISETP.GT.U32.AND P3, PT, R17, UR4, PT ;  /* 0x0000000411007c0c */ /* 0x000fce000bf64070 */
[----:B0-----:R-:W0:Y:S08]  /*0d00*/  @!P0 LDC.64 R6, c[0x0][0x380] ;  /* 0x0000e000ff068b82 */ /* 0x001e300000000a00 */
[----:B------:R-:W1:Y:S08]  /*0d10*/  @!P1 LDC.64 R8, c[0x0][0x380] ;  /* 0x0000e000ff089b82 */ /* 0x000e700000000a00 */
[----:B------:R-:W2:Y:S08]  /*0d20*/  @!P2 LDC.64 R10, c[0x0][0x380] ;  /* 0x0000e000ff0aab82 */ /* 0x000eb00000000a00 */
[----:B------:R-:W3:Y:S01]  /*0d30*/  @!P3 LDC.64 R4, c[0x0][0x380] ;  /* 0x0000e000ff04bb82 */ /* 0x000ee20000000a00 */
[----:B0-----:R-:W-:-:S06]  /*0d40*/  @!P0 IMAD.WIDE.U32 R6, R19, 0x4, R6 ;  /* 0x0000000413068825 */ /* 0x001fcc00078e0006 */
[----:B------:R-:W4:Y:S01]  /*0d50*/  @!P0 LDG.E R7, desc[UR36][R6.64] ;  /* 0x0000002406078981 */ /* 0x000f22000c1e1900 */
[----:B-1----:R-:W-:-:S06]  /*0d60*/  @!P1 IMAD.WIDE.U32 R8, R13, 0x4, R8 ;  /* 0x000000040d089825 */ /* 0x002fcc00078e0008 */
[----:B------:R-:W5:Y:S01]  /*0d70*/  @!P1 LDG.E R9, desc[UR36][R8.64] ;  /* 0x0000002408099981 */ /* 0x000f62000c1e1900 */
[----:B--2---:R-:W-:-:S06]  /*0d80*/  @!P2 IMAD.WIDE.U32 R10, R15, 0x4, R10 ;  /* 0x000000040f0aa825 */ /* 0x004fcc00078e000a */
[----:B------:R-:W2:Y:S01]  /*0d90*/  @!P2 LDG.E R11, desc[UR36][R10.64] ;  /* 0x000000240a0ba981 */ /* 0x000ea2000c1e1900 */
[----:B---3--:R-:W-:-:S06]  /*0da0*/  @!P3 IMAD.WIDE.U32 R4, R17, 0x4, R4 ;  /* 0x000000041104b825 */ /* 0x008fcc00078e0004 */
[----:B------:R-:W3:Y:S01]  /*0db0*/  @!P3 LDG.E R5, desc[UR36][R4.64] ;  /* 0x000000240405b981 */ /* 0x000ee2000c1e1900 */
[----:B------:R-:W-:Y:S01]  /*0dc0*/  UIADD3 UR5, UPT, UPT, UR5, 0x4, URZ ;  /* 0x0000000405057890 */ /* 0x000fe2000fffe0ff */
[----:B----4-:R-:W-:-:S05]  /*0dd0*/  @!P0 IMAD.IADD R0, R0, 0x1, R7 ;  /* 0x0000000100008824 */ /* 0x010fca00078e0207 */
[----:B-----5:R-:W-:-:S05]  /*0de0*/  @!P1 IADD3 R0, PT, PT, R0, R9, RZ ;  /* 0x0000000900009210 */ /* 0x020fca0007ffe0ff */
[----:B--2---:R-:W-:-:S05]  /*0df0*/  @!P2 IMAD.IADD R0, R0, 0x1, R11 ;  /* 0x000000010000a824 */ /* 0x004fca00078e020b */
[----:B---3--:R-:W-:-:S07]  /*0e00*/  @!P3 IADD3 R0, PT, PT, R0, R5, RZ ;  /* 0x000000050000b210 */ /* 0x008fce0007ffe0ff */
.L_x_5:
[----:B0-----:R-:W-:-:S07]  /*0e10*/  VIADD R7, R3, UR5 ;  /* 0x0000000503077c36 */ /* 0x001fce0008000000 */
.L_x_6:
[----:B------:R-:W-:-:S13]  /*0e20*/  ISETP.GT.U32.AND P0, PT, R7, UR8, PT ;  /* 0x0000000807007c0c */ /* 0x000fda000bf04070 */
[----:B------:R-:W0:Y:S02]  /*0e30*/  @!P0 LDC.64 R4, c[0x0][0x380] ;  /* 0x0000e000ff048b82 */ /* 0x000e240000000a00 */
[----:B0-----:R-:W-:-:S06]  /*0e40*/  @!P0 IMAD.WIDE.U32 R4, R7, 0x4, R4 ;  /* 0x0000000407048825 */ /* 0x001fcc00078e0004 */
[----:B------:R-:W2:Y:S01]  /*0e50*/  @!P0 LDG.E R5, desc[UR36][R4.64] ;  /* 0x0000002404058981 */ /* 0x000ea2000c1e1900 */
[----:B------:R-:W-:Y:S01]  /*0e60*/  UIADD3 UR6, UPT, UPT, UR6, 0x1, URZ ;  /* 0x0000000106067890 */ /* 0x000fe2000fffe0ff */
[----:B------:R-:W-:-:S03]  /*0e70*/  IADD3 R7, PT, PT, R7, 0x1, RZ ;  /* 0x0000000107077810 */ /* 0x000fc60007ffe0ff */
[----:B------:R-:W-:Y:S01]  /*0e80*/  UISETP.NE.AND UP0, UPT, UR6, 0x1, UPT ;  /* 0x000000010600788c */ /* 0x000fe2000bf05270 */
[----:B--2---:R-:W-:-:S08]  /*0e90*/  @!P0 IADD3 R0, PT, PT, R0, R5, RZ ;  /* 0x0000000500008210 */ /* 0x004fd00007ffe0ff */
[----:B------:R-:W-:Y:S05]  /*0ea0*/  BRA.U UP0, `(.L_x_6) ;  /* 0xfffffffd00dc7547 */ /* 0x000fea000b83ffff */
.L_x_1:
[----:B0-----:R-:W0:Y:S02]  /*0eb0*/  LDC.64 R4, c[0x0][0x388] ;  /* 0x0000e200ff047b82 */ /* 0x001e240000000a00 */
[----:B0-----:R-:W-:-:S05]  /*0ec0*/  IMAD.WIDE.U32 R2, R3, 0x4, R4 ;  /* 0x0000000403027825 */ /* 0x001fca00078e0004 */
[----:B------:R-:W-:Y:S01]  /*0ed0*/  STG.E desc[UR36][R2.64], R0 ;  /* 0x0000000002007986 */ /* 0x000fe2000c101924 */
[----:B------:R-:W-:Y:S05]  /*0ee0*/  EXIT ;  /* 0x000000000000794d */ /* 0x000fea0003800000 */
.L_x_7:
[----:B------:R-:W-:-:S00]  /*0ef0*/  BRA `(.L_x_7) ;  /* 0xfffffffc00fc7947 */ /* 0x000fc0000383ffff */
[----:B------:R-:W-:-:S00]  /*0f00*/  NOP ;  /* 0x0000000000007918 */ /* 0x000fc00000000000 */
[----:B------:R-:W-:-:S00]  /*0f10*/  NOP ;  /* 0x0000000000007918 */ /* 0x000fc00000000000 */
[----:B------:R-:W-:-:S00]  /*0f20*/  NOP ;  /* 0x0000000000007918 */ /* 0x000fc00000000000 */
[----:B------:R-:W-:-:S00]  /*0f30*/  NOP ;  /* 0x0000000000007918 */ /* 0x000fc00000000000 */
[----:B------:R-:W-:-:S00]  /*0f40*/  NOP ;  /* 0x0000000000007918 */ /* 0x000fc00000000000 */
[----:B------:R-:W-:-:S00]  /*0f50*/  NOP ;  /* 0x0000000000007918 */ /* 0x000fc00000000000 */
[----:B------:R-:W-:-:S00]  /*0f60*/  NOP ;  /* 0x0000000000007918 */ /* 0x000fc00000000000 */
[----:B------:R-:W-:-:S00]  /*0f70*/  NOP ;  /* 0x0000000000007918 */ /* 0x000fc00000000000 */
.L_x_8:


//--------------------- .nv.shared.reserved.0     --------------------------
	.section	.nv.shared.reserved.0,"aw",@nobits
	.weak		__nv_reservedSMEM_offset_0_alias
	.size		__nv_reservedSMEM_offset_0_alias, 0, 64
	.other		__nv_reservedSMEM_offset_0_alias,@"STO_CUDA_RESERVED_SHARED STV_DEFAULT"
__nv_reservedSMEM_offset_0_alias:
	.zero		0
	.zero		64


//--------------------- .nv.constant0._Z9stencil1DPiS_ii --------------------------
	.section	.nv.constant0._Z9stencil1DPiS_ii,"a",@progbits
	.sectionflags	@""
	.align	4
.nv.constant0._Z9stencil1DPiS_ii:
	.zero		920


//--------------------- SYMBOLS --------------------------

	.type		.nv.reservedSmem.offset0,@object
	.size		.nv.reservedSmem.offset0,0x4
	.type		malloc,@function
